//
// Generated by NVIDIA NVVM Compiler
//
// Compiler Build ID: CL-36424714
// Cuda compilation tools, release 13.0, V13.0.88
// Based on NVVM 20.0.0
//

.version 9.0
.target sm_100
.address_size 64

	// .globl	_Z11Scale2TwicePmii

.visible .entry _Z11Scale2TwicePmii(
	.param .u64 .ptr .align 1 _Z11Scale2TwicePmii_param_0,
	.param .u32 _Z11Scale2TwicePmii_param_1,
	.param .u32 _Z11Scale2TwicePmii_param_2
)
{
	.reg .pred 	%p<4>;
	.reg .b32 	%r<10>;
	.reg .b64 	%rd<20>;

	ld.param.u64 	%rd9, [_Z11Scale2TwicePmii_param_0];
	ld.param.u32 	%r2, [_Z11Scale2TwicePmii_param_1];
	ld.param.u32 	%r3, [_Z11Scale2TwicePmii_param_2];
	cvta.to.global.u64 	%rd1, %rd9;
	mov.u32 	%r4, %ctaid.x;
	mov.u32 	%r1, %ntid.x;
	mov.u32 	%r5, %tid.x;
	mad.lo.s32 	%r6, %r4, %r1, %r5;
	cvt.u64.u32 	%rd19, %r6;
	mul.lo.s32 	%r7, %r3, %r2;
	cvt.s64.s32 	%rd3, %r7;
	setp.ge.u64 	%p1, %rd19, %rd3;
	@%p1 bra 	$L__BB0_4;
	mov.u32 	%r8, %nctaid.x;
	mul.lo.s32 	%r9, %r1, %r8;
	cvt.u64.u32 	%rd4, %r9;
	mov.u64 	%rd18, %rd19;
$L__BB0_2:
	shl.b64 	%rd10, %rd18, 3;
	add.s64 	%rd11, %rd1, %rd10;
	ld.global.u64 	%rd12, [%rd11];
	shl.b64 	%rd13, %rd12, 1;
	st.global.u64 	[%rd11], %rd13;
	add.s64 	%rd18, %rd18, %rd4;
	setp.lt.u64 	%p2, %rd18, %rd3;
	@%p2 bra 	$L__BB0_2;
$L__BB0_3:
	shl.b64 	%rd14, %rd19, 3;
	add.s64 	%rd15, %rd1, %rd14;
	ld.global.u64 	%rd16, [%rd15];
	shl.b64 	%rd17, %rd16, 1;
	st.global.u64 	[%rd15], %rd17;
	add.s64 	%rd19, %rd19, %rd4;
	setp.lt.u64 	%p3, %rd19, %rd3;
	@%p3 bra 	$L__BB0_3;
$L__BB0_4:
	ret;

}
	// .globl	_Z21Scale2TwiceLimbByLimbPmii
.visible .entry _Z21Scale2TwiceLimbByLimbPmii(
	.param .u64 .ptr .align 1 _Z21Scale2TwiceLimbByLimbPmii_param_0,
	.param .u32 _Z21Scale2TwiceLimbByLimbPmii_param_1,
	.param .u32 _Z21Scale2TwiceLimbByLimbPmii_param_2
)
{
	.reg .pred 	%p<6>;
	.reg .b32 	%r<14>;
	.reg .b64 	%rd<22>;

	ld.param.u64 	%rd10, [_Z21Scale2TwiceLimbByLimbPmii_param_0];
	ld.param.u32 	%r3, [_Z21Scale2TwiceLimbByLimbPmii_param_1];
	ld.param.u32 	%r4, [_Z21Scale2TwiceLimbByLimbPmii_param_2];
	setp.lt.s32 	%p1, %r4, 1;
	@%p1 bra 	$L__BB1_8;
	mov.u32 	%r6, %ctaid.x;
	mov.u32 	%r7, %ntid.x;
	mov.u32 	%r8, %tid.x;
	mad.lo.s32 	%r9, %r6, %r7, %r8;
	cvt.u64.u32 	%rd1, %r9;
	cvt.s64.s32 	%rd2, %r3;
	mov.u32 	%r10, %nctaid.x;
	mul.lo.s32 	%r11, %r7, %r10;
	cvt.u64.u32 	%rd3, %r11;
	cvta.to.global.u64 	%rd4, %rd10;
	mov.b32 	%r13, 0;
$L__BB1_2:
	setp.ge.u64 	%p2, %rd1, %rd2;
	@%p2 bra 	$L__BB1_7;
	mul.lo.s32 	%r12, %r13, %r3;
	mul.wide.s32 	%rd11, %r12, 8;
	add.s64 	%rd5, %rd4, %rd11;
	mov.u64 	%rd20, %rd1;
$L__BB1_4:
	shl.b64 	%rd12, %rd20, 3;
	add.s64 	%rd13, %rd5, %rd12;
	ld.global.u64 	%rd14, [%rd13];
	shl.b64 	%rd15, %rd14, 1;
	st.global.u64 	[%rd13], %rd15;
	add.s64 	%rd20, %rd20, %rd3;
	setp.lt.u64 	%p3, %rd20, %rd2;
	@%p3 bra 	$L__BB1_4;
	mov.u64 	%rd21, %rd1;
$L__BB1_6:
	shl.b64 	%rd16, %rd21, 3;
	add.s64 	%rd17, %rd5, %rd16;
	ld.global.u64 	%rd18, [%rd17];
	shl.b64 	%rd19, %rd18, 1;
	st.global.u64 	[%rd17], %rd19;
	add.s64 	%rd21, %rd21, %rd3;
	setp.lt.u64 	%p4, %rd21, %rd2;
	@%p4 bra 	$L__BB1_6;
$L__BB1_7:
	add.s32 	%r13, %r13, 1;
	setp.ne.s32 	%p5, %r13, %r4;
	@%p5 bra 	$L__BB1_2;
$L__BB1_8:
	ret;

}
	// .globl	_Z19Scale2TwiceRegisterPmii
.visible .entry _Z19Scale2TwiceRegisterPmii(
	.param .u64 .ptr .align 1 _Z19Scale2TwiceRegisterPmii_param_0,
	.param .u32 _Z19Scale2TwiceRegisterPmii_param_1,
	.param .u32 _Z19Scale2TwiceRegisterPmii_param_2
)
{
	.reg .pred 	%p<5>;
	.reg .b32 	%r<14>;
	.reg .b64 	%rd<15>;

	ld.param.u64 	%rd8, [_Z19Scale2TwiceRegisterPmii_param_0];
	ld.param.u32 	%r3, [_Z19Scale2TwiceRegisterPmii_param_1];
	ld.param.u32 	%r4, [_Z19Scale2TwiceRegisterPmii_param_2];
	setp.lt.s32 	%p1, %r4, 1;
	@%p1 bra 	$L__BB2_6;
	mov.u32 	%r6, %ctaid.x;
	mov.u32 	%r7, %ntid.x;
	mov.u32 	%r8, %tid.x;
	mad.lo.s32 	%r9, %r6, %r7, %r8;
	cvt.u64.u32 	%rd1, %r9;
	cvt.s64.s32 	%rd2, %r3;
	mov.u32 	%r10, %nctaid.x;
	mul.lo.s32 	%r11, %r7, %r10;
	cvt.u64.u32 	%rd3, %r11;
	cvta.to.global.u64 	%rd4, %rd8;
	mov.b32 	%r13, 0;
$L__BB2_2:
	setp.ge.u64 	%p2, %rd1, %rd2;
	@%p2 bra 	$L__BB2_5;
	mul.lo.s32 	%r12, %r13, %r3;
	cvt.s64.s32 	%rd5, %r12;
	mov.u64 	%rd14, %rd1;
$L__BB2_4:
	add.s64 	%rd9, %rd14, %rd5;
	shl.b64 	%rd10, %rd9, 3;
	add.s64 	%rd11, %rd4, %rd10;
	ld.global.u64 	%rd12, [%rd11];
	shl.b64 	%rd13, %rd12, 2;
	st.global.u64 	[%rd11], %rd13;
	add.s64 	%rd14, %rd14, %rd3;
	setp.lt.u64 	%p3, %rd14, %rd2;
	@%p3 bra 	$L__BB2_4;
$L__BB2_5:
	add.s32 	%r13, %r13, 1;
	setp.ne.s32 	%p4, %r13, %r4;
	@%p4 bra 	$L__BB2_2;
$L__BB2_6:
	ret;

}


// ===== COMPILED SASS (sm_100) =====

	.target	sm_100

	.elftype	@"ET_EXEC"


//--------------------- .note.nv.tkinfo           --------------------------
	.section	.note.nv.tkinfo,"",@"SHT_NOTE"
	.sectionflags	@"SHF_NOTE_NV_TKINFO"
	.tkinfo
        /*0018*/ 	.word	0x00000002
        /*0030*/ 	.string	""
        /*0030*/ 	.string	"ptxas"
        /*0030*/ 	.string	"Cuda compilation tools, release 13.0, V13.0.88"
        /*0030*/ 	.string	"Build cuda_13.0.r13.0/compiler.36424714_0"
        /*0030*/ 	.string	"-arch sm_100 -m 64 "



//--------------------- .note.nv.cuinfo           --------------------------
	.section	.note.nv.cuinfo,"",@"SHT_NOTE"
	.sectionflags	@"SHF_NOTE_NV_CUINFO"
        /*0018*/ 	.short	0x0002
        /*001a*/ 	.short	0x0064
        /*001c*/ 	.short	0x0082
	.zero		2


//--------------------- .nv.info                  --------------------------
	.section	.nv.info,"",@"SHT_CUDA_INFO"
	.align	4


	//----- nvinfo : EIATTR_REGCOUNT
	.align		4
        /*0000*/ 	.byte	0x04, 0x2f
        /*0002*/ 	.short	(.L_1 - .L_0)
	.align		4
.L_0:
        /*0004*/ 	.word	index@(_Z11Scale2TwicePmii)
        /*0008*/ 	.word	0x0000000e


	//----- nvinfo : EIATTR_FRAME_SIZE
	.align		4
.L_1:
        /*000c*/ 	.byte	0x04, 0x11
        /*000e*/ 	.short	(.L_3 - .L_2)
	.align		4
.L_2:
        /*0010*/ 	.word	index@(_Z11Scale2TwicePmii)
        /*0014*/ 	.word	0x00000000


	//----- nvinfo : EIATTR_REGCOUNT
	.align		4
.L_3:
        /*0018*/ 	.byte	0x04, 0x2f
        /*001a*/ 	.short	(.L_5 - .L_4)
	.align		4
.L_4:
        /*001c*/ 	.word	index@(_Z21Scale2TwiceLimbByLimbPmii)
        /*0020*/ 	.word	0x0000000f


	//----- nvinfo : EIATTR_FRAME_SIZE
	.align		4
.L_5:
        /*0024*/ 	.byte	0x04, 0x11
        /*0026*/ 	.short	(.L_7 - .L_6)
	.align		4
.L_6:
        /*0028*/ 	.word	index@(_Z21Scale2TwiceLimbByLimbPmii)
        /*002c*/ 	.word	0x00000000


	//----- nvinfo : EIATTR_REGCOUNT
	.align		4
.L_7:
        /*0030*/ 	.byte	0x04, 0x2f
        /*0032*/ 	.short	(.L_9 - .L_8)
	.align		4
.L_8:
        /*0034*/ 	.word	index@(_Z19Scale2TwiceRegisterPmii)
        /*0038*/ 	.word	0x0000000e


	//----- nvinfo : EIATTR_FRAME_SIZE
	.align		4
.L_9:
        /*003c*/ 	.byte	0x04, 0x11
        /*003e*/ 	.short	(.L_11 - .L_10)
	.align		4
.L_10:
        /*0040*/ 	.word	index@(_Z19Scale2TwiceRegisterPmii)
        /*0044*/ 	.word	0x00000000


	//----- nvinfo : EIATTR_MIN_STACK_SIZE
	.align		4
.L_11:
        /*0048*/ 	.byte	0x04, 0x12
        /*004a*/ 	.short	(.L_13 - .L_12)
	.align		4
.L_12:
        /*004c*/ 	.word	index@(_Z19Scale2TwiceRegisterPmii)
        /*0050*/ 	.word	0x00000000


	//----- nvinfo : EIATTR_MIN_STACK_SIZE
	.align		4
.L_13:
        /*0054*/ 	.byte	0x04, 0x12
        /*0056*/ 	.short	(.L_15 - .L_14)
	.align		4
.L_14:
        /*0058*/ 	.word	index@(_Z21Scale2TwiceLimbByLimbPmii)
        /*005c*/ 	.word	0x00000000


	//----- nvinfo : EIATTR_MIN_STACK_SIZE
	.align		4
.L_15:
        /*0060*/ 	.byte	0x04, 0x12
        /*0062*/ 	.short	(.L_17 - .L_16)
	.align		4
.L_16:
        /*0064*/ 	.word	index@(_Z11Scale2TwicePmii)
        /*0068*/ 	.word	0x00000000
.L_17:


//--------------------- .nv.compat                --------------------------
	.section	.nv.compat,"",@"SHT_CUDA_COMPAT_INFO"
	.align	4
        /*0000*/ 	.byte	0x02, 0x09, 0x00, 0x00, 0x02, 0x02, 0x01, 0x00, 0x02, 0x05, 0x05, 0x00, 0x03, 0x07, 0x01, 0x01
        /*0010*/ 	.byte	0x02, 0x03, 0x00, 0x00, 0x02, 0x06, 0x01, 0x00, 0x04, 0x0b, 0x08, 0x00, 0x09, 0x00, 0x00, 0x00
        /*0020*/ 	.byte	0x00, 0x00, 0x00, 0x00


//--------------------- .nv.info._Z19Scale2TwiceRegisterPmii --------------------------
	.section	.nv.info._Z19Scale2TwiceRegisterPmii,"",@"SHT_CUDA_INFO"
	.sectionflags	@""
	.align	4


	//----- nvinfo : EIATTR_CUDA_API_VERSION
	.align		4
        /*0000*/ 	.byte	0x04, 0x37
        /*0002*/ 	.short	(.L_19 - .L_18)
.L_18:
        /*0004*/ 	.word	0x00000082


	//----- nvinfo : EIATTR_KPARAM_INFO
	.align		4
.L_19:
        /*0008*/ 	.byte	0x04, 0x17
        /*000a*/ 	.short	(.L_21 - .L_20)
.L_20:
        /*000c*/ 	.word	0x00000000
        /*0010*/ 	.short	0x0002
        /*0012*/ 	.short	0x000c
        /*0014*/ 	.byte	0x00, 0xf0, 0x11, 0x00


	//----- nvinfo : EIATTR_KPARAM_INFO
	.align		4
.L_21:
        /*0018*/ 	.byte	0x04, 0x17
        /*001a*/ 	.short	(.L_23 - .L_22)
.L_22:
        /*001c*/ 	.word	0x00000000
        /*0020*/ 	.short	0x0001
        /*0022*/ 	.short	0x0008
        /*0024*/ 	.byte	0x00, 0xf0, 0x11, 0x00


	//----- nvinfo : EIATTR_KPARAM_INFO
	.align		4
.L_23:
        /*0028*/ 	.byte	0x04, 0x17
        /*002a*/ 	.short	(.L_25 - .L_24)
.L_24:
        /*002c*/ 	.word	0x00000000
        /*0030*/ 	.short	0x0000
        /*0032*/ 	.short	0x0000
        /*0034*/ 	.byte	0x00, 0xf5, 0x21, 0x00


	//----- nvinfo : EIATTR_SPARSE_MMA_MASK
	.align		4
.L_25:
        /*0038*/ 	.byte	0x03, 0x50
        /*003a*/ 	.short	0x0000


	//----- nvinfo : EIATTR_MAXREG_COUNT
	.align		4
        /*003c*/ 	.byte	0x03, 0x1b
        /*003e*/ 	.short	0x00ff


	//----- nvinfo : EIATTR_MERCURY_ISA_VERSION
	.align		4
        /*0040*/ 	.byte	0x03, 0x5f
        /*0042*/ 	.short	0x0101


	//----- nvinfo : EIATTR_VRC_CTA_INIT_COUNT
	.align		4
        /*0044*/ 	.byte	0x02, 0x4a
	.zero		1
	.zero		1


	//----- nvinfo : EIATTR_EXIT_INSTR_OFFSETS
	.align		4
        /*0048*/ 	.byte	0x04, 0x1c
        /*004a*/ 	.short	(.L_27 - .L_26)


	//   ....[0]....
.L_26:
        /*004c*/ 	.word	0x00000030


	//   ....[1]....
        /*0050*/ 	.word	0x000002a0


	//----- nvinfo : EIATTR_CRS_STACK_SIZE
	.align		4
.L_27:
        /*0054*/ 	.byte	0x04, 0x1e
        /*0056*/ 	.short	(.L_29 - .L_28)
.L_28:
        /*0058*/ 	.word	0x00000000


	//----- nvinfo : EIATTR_CBANK_PARAM_SIZE
	.align		4
.L_29:
        /*005c*/ 	.byte	0x03, 0x19
        /*005e*/ 	.short	0x0010


	//----- nvinfo : EIATTR_PARAM_CBANK
	.align		4
        /*0060*/ 	.byte	0x04, 0x0a
        /*0062*/ 	.short	(.L_31 - .L_30)
	.align		4
.L_30:
        /*0064*/ 	.word	index@(.nv.constant0._Z19Scale2TwiceRegisterPmii)
        /*0068*/ 	.short	0x0380
        /*006a*/ 	.short	0x0010


	//----- nvinfo : EIATTR_SW_WAR
	.align		4
.L_31:
        /*006c*/ 	.byte	0x04, 0x36
        /*006e*/ 	.short	(.L_33 - .L_32)
.L_32:
        /*0070*/ 	.word	0x00000008
.L_33:


//--------------------- .nv.info._Z21Scale2TwiceLimbByLimbPmii --------------------------
	.section	.nv.info._Z21Scale2TwiceLimbByLimbPmii,"",@"SHT_CUDA_INFO"
	.sectionflags	@""
	.align	4


	//----- nvinfo : EIATTR_CUDA_API_VERSION
	.align		4
        /*0000*/ 	.byte	0x04, 0x37
        /*0002*/ 	.short	(.L_35 - .L_34)
.L_34:
        /*0004*/ 	.word	0x00000082


	//----- nvinfo : EIATTR_KPARAM_INFO
	.align		4
.L_35:
        /*0008*/ 	.byte	0x04, 0x17
        /*000a*/ 	.short	(.L_37 - .L_36)
.L_36:
        /*000c*/ 	.word	0x00000000
        /*0010*/ 	.short	0x0002
        /*0012*/ 	.short	0x000c
        /*0014*/ 	.byte	0x00, 0xf0, 0x11, 0x00


	//----- nvinfo : EIATTR_KPARAM_INFO
	.align		4
.L_37:
        /*0018*/ 	.byte	0x04, 0x17
        /*001a*/ 	.short	(.L_39 - .L_38)
.L_38:
        /*001c*/ 	.word	0x00000000
        /*0020*/ 	.short	0x0001
        /*0022*/ 	.short	0x0008
        /*0024*/ 	.byte	0x00, 0xf0, 0x11, 0x00


	//----- nvinfo : EIATTR_KPARAM_INFO
	.align		4
.L_39:
        /*0028*/ 	.byte	0x04, 0x17
        /*002a*/ 	.short	(.L_41 - .L_40)
.L_40:
        /*002c*/ 	.word	0x00000000
        /*0030*/ 	.short	0x0000
        /*0032*/ 	.short	0x0000
        /*0034*/ 	.byte	0x00, 0xf5, 0x21, 0x00


	//----- nvinfo : EIATTR_SPARSE_MMA_MASK
	.align		4
.L_41:
        /*0038*/ 	.byte	0x03, 0x50
        /*003a*/ 	.short	0x0000


	//----- nvinfo : EIATTR_MAXREG_COUNT
	.align		4
        /*003c*/ 	.byte	0x03, 0x1b
        /*003e*/ 	.short	0x00ff


	//----- nvinfo : EIATTR_MERCURY_ISA_VERSION
	.align		4
        /*0040*/ 	.byte	0x03, 0x5f
        /*0042*/ 	.short	0x0101


	//----- nvinfo : EIATTR_VRC_CTA_INIT_COUNT
	.align		4
        /*0044*/ 	.byte	0x02, 0x4a
	.zero		1
	.zero		1


	//----- nvinfo : EIATTR_EXIT_INSTR_OFFSETS
	.align		4
        /*0048*/ 	.byte	0x04, 0x1c
        /*004a*/ 	.short	(.L_43 - .L_42)


	//   ....[0]....
.L_42:
        /*004c*/ 	.word	0x00000030


	//   ....[1]....
        /*0050*/ 	.word	0x00000370


	//----- nvinfo : EIATTR_CRS_STACK_SIZE
	.align		4
.L_43:
        /*0054*/ 	.byte	0x04, 0x1e
        /*0056*/ 	.short	(.L_45 - .L_44)
.L_44:
        /*0058*/ 	.word	0x00000000


	//----- nvinfo : EIATTR_CBANK_PARAM_SIZE
	.align		4
.L_45:
        /*005c*/ 	.byte	0x03, 0x19
        /*005e*/ 	.short	0x0010


	//----- nvinfo : EIATTR_PARAM_CBANK
	.align		4
        /*0060*/ 	.byte	0x04, 0x0a
        /*0062*/ 	.short	(.L_47 - .L_46)
	.align		4
.L_46:
        /*0064*/ 	.word	index@(.nv.constant0._Z21Scale2TwiceLimbByLimbPmii)
        /*0068*/ 	.short	0x0380
        /*006a*/ 	.short	0x0010


	//----- nvinfo : EIATTR_SW_WAR
	.align		4
.L_47:
        /*006c*/ 	.byte	0x04, 0x36
        /*006e*/ 	.short	(.L_49 - .L_48)
.L_48:
        /*0070*/ 	.word	0x00000008
.L_49:


//--------------------- .nv.info._Z11Scale2TwicePmii --------------------------
	.section	.nv.info._Z11Scale2TwicePmii,"",@"SHT_CUDA_INFO"
	.sectionflags	@""
	.align	4


	//----- nvinfo : EIATTR_CUDA_API_VERSION
	.align		4
        /*0000*/ 	.byte	0x04, 0x37
        /*0002*/ 	.short	(.L_51 - .L_50)
.L_50:
        /*0004*/ 	.word	0x00000082


	//----- nvinfo : EIATTR_KPARAM_INFO
	.align		4
.L_51:
        /*0008*/ 	.byte	0x04, 0x17
        /*000a*/ 	.short	(.L_53 - .L_52)
.L_52:
        /*000c*/ 	.word	0x00000000
        /*0010*/ 	.short	0x0002
        /*0012*/ 	.short	0x000c
        /*0014*/ 	.byte	0x00, 0xf0, 0x11, 0x00


	//----- nvinfo : EIATTR_KPARAM_INFO
	.align		4
.L_53:
        /*0018*/ 	.byte	0x04, 0x17
        /*001a*/ 	.short	(.L_55 - .L_54)
.L_54:
        /*001c*/ 	.word	0x00000000
        /*0020*/ 	.short	0x0001
        /*0022*/ 	.short	0x0008
        /*0024*/ 	.byte	0x00, 0xf0, 0x11, 0x00


	//----- nvinfo : EIATTR_KPARAM_INFO
	.align		4
.L_55:
        /*0028*/ 	.byte	0x04, 0x17
        /*002a*/ 	.short	(.L_57 - .L_56)
.L_56:
        /*002c*/ 	.word	0x00000000
        /*0030*/ 	.short	0x0000
        /*0032*/ 	.short	0x0000
        /*0034*/ 	.byte	0x00, 0xf5, 0x21, 0x00


	//----- nvinfo : EIATTR_SPARSE_MMA_MASK
	.align		4
.L_57:
        /*0038*/ 	.byte	0x03, 0x50
        /*003a*/ 	.short	0x0000


	//----- nvinfo : EIATTR_MAXREG_COUNT
	.align		4
        /*003c*/ 	.byte	0x03, 0x1b
        /*003e*/ 	.short	0x00ff


	//----- nvinfo : EIATTR_MERCURY_ISA_VERSION
	.align		4
        /*0040*/ 	.byte	0x03, 0x5f
        /*0042*/ 	.short	0x0101


	//----- nvinfo : EIATTR_VRC_CTA_INIT_COUNT
	.align		4
        /*0044*/ 	.byte	0x02, 0x4a
	.zero		1
	.zero		1


	//----- nvinfo : EIATTR_EXIT_INSTR_OFFSETS
	.align		4
        /*0048*/ 	.byte	0x04, 0x1c
        /*004a*/ 	.short	(.L_59 - .L_58)


	//   ....[0]....
.L_58:
        /*004c*/ 	.word	0x000000a0


	//   ....[1]....
        /*0050*/ 	.word	0x000002b0


	//----- nvinfo : EIATTR_CRS_STACK_SIZE
	.align		4
.L_59:
        /*0054*/ 	.byte	0x04, 0x1e
        /*0056*/ 	.short	(.L_61 - .L_60)
.L_60:
        /*0058*/ 	.word	0x00000000


	//----- nvinfo : EIATTR_CBANK_PARAM_SIZE
	.align		4
.L_61:
        /*005c*/ 	.byte	0x03, 0x19
        /*005e*/ 	.short	0x0010


	//----- nvinfo : EIATTR_PARAM_CBANK
	.align		4
        /*0060*/ 	.byte	0x04, 0x0a
        /*0062*/ 	.short	(.L_63 - .L_62)
	.align		4
.L_62:
        /*0064*/ 	.word	index@(.nv.constant0._Z11Scale2TwicePmii)
        /*0068*/ 	.short	0x0380
        /*006a*/ 	.short	0x0010


	//----- nvinfo : EIATTR_SW_WAR
	.align		4
.L_63:
        /*006c*/ 	.byte	0x04, 0x36
        /*006e*/ 	.short	(.L_65 - .L_64)
.L_64:
        /*0070*/ 	.word	0x00000008
.L_65:


//--------------------- .nv.callgraph             --------------------------
	.section	.nv.callgraph,"",@"SHT_CUDA_CALLGRAPH"
	.align	4
	.sectionentsize	8
	.align		4
        /*0000*/ 	.word	0x00000000
	.align		4
        /*0004*/ 	.word	0xffffffff
	.align		4
        /*0008*/ 	.word	0x00000000
	.align		4
        /*000c*/ 	.word	0xfffffffe
	.align		4
        /*0010*/ 	.word	0x00000000
	.align		4
        /*0014*/ 	.word	0xfffffffd
	.align		4
        /*0018*/ 	.word	0x00000000
	.align		4
        /*001c*/ 	.word	0xfffffffc


//--------------------- .text._Z19Scale2TwiceRegisterPmii --------------------------
	.section	.text._Z19Scale2TwiceRegisterPmii,"ax",@progbits
	.align	128
        .global         _Z19Scale2TwiceRegisterPmii
        .type           _Z19Scale2TwiceRegisterPmii,@function
        .size           _Z19Scale2TwiceRegisterPmii,(.L_x_15 - _Z19Scale2TwiceRegisterPmii)
        .other          _Z19Scale2TwiceRegisterPmii,@"STO_CUDA_ENTRY STV_DEFAULT"
_Z19Scale2TwiceRegisterPmii:
.text._Z19Scale2TwiceRegisterPmii:
[----:B------:R-:W-:Y:S08]  /*0000*/  LDC R1, c[0x0][0x37c] ;  /* 0x0000df00ff017b82 */ /* 0x000ff00000000800 */
[----:B------:R-:W0:Y:S02]  /*0010*/  LDC R0, c[0x0][0x38c] ;  /* 0x0000e300ff007b82 */ /* 0x000e240000000800 */
[----:B0-----:R-:W-:-:S13]  /*0020*/  ISETP.GE.AND P0, PT, R0, 0x1, PT ;  /* 0x000000010000780c */ /* 0x001fda0003f06270 */
[----:B------:R-:W-:Y:S05]  /*0030*/  @!P0 EXIT ;  /* 0x000000000000894d */ /* 0x000fea0003800000 */
[----:B------:R-:W0:Y:S01]  /*0040*/  S2R R3, SR_TID.X ;  /* 0x0000000000037919 */ /* 0x000e220000002100 */
[----:B------:R-:W0:Y:S01]  /*0050*/  S2UR UR4, SR_CTAID.X ;  /* 0x00000000000479c3 */ /* 0x000e220000002500 */
[----:B------:R-:W1:Y:S01]  /*0060*/  LDCU UR5, c[0x0][0x388] ;  /* 0x00007100ff0577ac */ /* 0x000e620008000800 */
[----:B------:R-:W2:Y:S06]  /*0070*/  LDCU.64 UR8, c[0x0][0x358] ;  /* 0x00006b00ff0877ac */ /* 0x000eac0008000a00 */
[----:B------:R-:W0:Y:S01]  /*0080*/  LDC R6, c[0x0][0x360] ;  /* 0x0000d800ff067b82 */ /* 0x000e220000000800 */
[----:B------:R-:W3:Y:S01]  /*0090*/  LDCU UR6, c[0x0][0x370] ;  /* 0x00006e00ff0677ac */ /* 0x000ee20008000800 */
[----:B-1----:R-:W-:Y:S01]  /*00a0*/  USHF.R.S32.HI UR5, URZ, 0x1f, UR5 ;  /* 0x0000001fff057899 */ /* 0x002fe20008011405 */
[C---:B0-----:R-:W-:Y:S01]  /*00b0*/  IMAD R0, R6.reuse, UR4, R3 ;  /* 0x0000000406007c24 */ /* 0x041fe2000f8e0203 */
[----:B------:R-:W-:Y:S01]  /*00c0*/  UMOV UR4, URZ ;  /* 0x000000ff00047c82 */ /* 0x000fe20008000000 */
[----:B--23--:R-:W-:-:S09]  /*00d0*/  IMAD R6, R6, UR6, RZ ;  /* 0x0000000606067c24 */ /* 0x00cfd2000f8e02ff */
.L_x_3:
[----:B0-----:R-:W0:Y:S01]  /*00e0*/  LDC R11, c[0x0][0x388] ;  /* 0x0000e200ff0b7b82 */ /* 0x001e220000000800 */
[----:B------:R-:W1:Y:S01]  /*00f0*/  LDCU.64 UR6, c[0x0][0x380] ;  /* 0x00007000ff0677ac */ /* 0x000e620008000a00 */
[----:B------:R-:W-:Y:S01]  /*0100*/  BSSY.RECONVERGENT B0, `(.L_x_0) ;  /* 0x0000015000007945 */ /* 0x000fe20003800200 */
[----:B0-----:R-:W-:-:S04]  /*0110*/  ISETP.GE.U32.AND P0, PT, R0, R11, PT ;  /* 0x0000000b0000720c */ /* 0x001fc80003f06070 */
[----:B------:R-:W-:-:S13]  /*0120*/  ISETP.GE.U32.AND.EX P0, PT, RZ, UR5, PT, P0 ;  /* 0x00000005ff007c0c */ /* 0x000fda000bf06100 */
[----:B-1----:R-:W-:Y:S05]  /*0130*/  @P0 BRA `(.L_x_1) ;  /* 0x0000000000440947 */ /* 0x002fea0003800000 */
[----:B------:R-:W-:Y:S02]  /*0140*/  IMAD R10, R11, UR4, RZ ;  /* 0x000000040b0a7c24 */ /* 0x000fe4000f8e02ff */
[----:B------:R-:W-:Y:S02]  /*0150*/  IMAD.MOV.U32 R7, RZ, RZ, R0 ;  /* 0x000000ffff077224 */ /* 0x000fe400078e0000 */
[----:B------:R-:W-:Y:S01]  /*0160*/  IMAD.MOV.U32 R8, RZ, RZ, RZ ;  /* 0x000000ffff087224 */ /* 0x000fe200078e00ff */
[----:B------:R-:W-:-:S07]  /*0170*/  SHF.R.S32.HI R9, RZ, 0x1f, R10 ;  /* 0x0000001fff097819 */ /* 0x000fce000001140a */
.L_x_2:
[----:B0-----:R-:W-:-:S05]  /*0180*/  IADD3 R3, P0, PT, R10, R7, RZ ;  /* 0x000000070a037210 */ /* 0x001fca0007f1e0ff */
[----:B------:R-:W-:Y:S01]  /*0190*/  IMAD.X R4, R9, 0x1, R8, P0 ;  /* 0x0000000109047824 */ /* 0x000fe200000e0608 */
[----:B------:R-:W-:-:S04]  /*01a0*/  LEA R2, P0, R3, UR6, 0x3 ;  /* 0x0000000603027c11 */ /* 0x000fc8000f8018ff */
[----:B------:R-:W-:-:S05]  /*01b0*/  LEA.HI.X R3, R3, UR7, R4, 0x3, P0 ;  /* 0x0000000703037c11 */ /* 0x000fca00080f1c04 */
[----:B------:R-:W2:Y:S01]  /*01c0*/  LDG.E.64 R4, desc[UR8][R2.64] ;  /* 0x0000000802047981 */ /* 0x000ea2000c1e1b00 */
[----:B------:R-:W-:-:S04]  /*01d0*/  IADD3 R7, P1, PT, R6, R7, RZ ;  /* 0x0000000706077210 */ /* 0x000fc80007f3e0ff */
[----:B------:R-:W-:Y:S01]  /*01e0*/  ISETP.GE.U32.AND P0, PT, R7, R11, PT ;  /* 0x0000000b0700720c */ /* 0x000fe20003f06070 */
[----:B------:R-:W-:-:S05]  /*01f0*/  IMAD.X R8, RZ, RZ, R8, P1 ;  /* 0x000000ffff087224 */ /* 0x000fca00008e0608 */
[----:B------:R-:W-:Y:S02]  /*0200*/  ISETP.GE.U32.AND.EX P0, PT, R8, UR5, PT, P0 ;  /* 0x0000000508007c0c */ /* 0x000fe4000bf06100 */
[C---:B--2---:R-:W-:Y:S01]  /*0210*/  SHF.L.U64.HI R5, R4.reuse, 0x2, R5 ;  /* 0x0000000204057819 */ /* 0x044fe20000010205 */
[----:B------:R-:W-:-:S05]  /*0220*/  IMAD.SHL.U32 R4, R4, 0x4, RZ ;  /* 0x0000000404047824 */ /* 0x000fca00078e00ff */
[----:B------:R0:W-:Y:S05]  /*0230*/  STG.E.64 desc[UR8][R2.64], R4 ;  /* 0x0000000402007986 */ /* 0x0001ea000c101b08 */
[----:B------:R-:W-:Y:S05]  /*0240*/  @!P0 BRA `(.L_x_2) ;  /* 0xfffffffc00cc8947 */ /* 0x000fea000383ffff */
.L_x_1:
[----:B------:R-:W-:Y:S05]  /*0250*/  BSYNC.RECONVERGENT B0 ;  /* 0x0000000000007941 */ /* 0x000fea0003800200 */
.L_x_0:
[----:B------:R-:W1:Y:S01]  /*0260*/  LDCU UR6, c[0x0][0x38c] ;  /* 0x00007180ff0677ac */ /* 0x000e620008000800 */
[----:B------:R-:W-:-:S04]  /*0270*/  UIADD3 UR4, UPT, UPT, UR4, 0x1, URZ ;  /* 0x0000000104047890 */ /* 0x000fc8000fffe0ff */
[----:B-1----:R-:W-:-:S09]  /*0280*/  UISETP.NE.AND UP0, UPT, UR4, UR6, UPT ;  /* 0x000000060400728c */ /* 0x002fd2000bf05270 */
[----:B------:R-:W-:Y:S05]  /*0290*/  BRA.U UP0, `(.L_x_3) ;  /* 0xfffffffd00907547 */ /* 0x000fea000b83ffff */
[----:B------:R-:W-:Y:S05]  /*02a0*/  EXIT ;  /* 0x000000000000794d */ /* 0x000fea0003800000 */
.L_x_4:
[----:B------:R-:W-:-:S00]  /*02b0*/  BRA `(.L_x_4) ;  /* 0xfffffffc00fc7947 */ /* 0x000fc0000383ffff */
[----:B------:R-:W-:-:S00]  /*02c0*/  NOP ;  /* 0x0000000000007918 */ /* 0x000fc00000000000 */
        /* <DEDUP_REMOVED lines=11> */
.L_x_15:


//--------------------- .text._Z21Scale2TwiceLimbByLimbPmii --------------------------
	.section	.text._Z21Scale2TwiceLimbByLimbPmii,"ax",@progbits
	.align	128
        .global         _Z21Scale2TwiceLimbByLimbPmii
        .type           _Z21Scale2TwiceLimbByLimbPmii,@function
        .size           _Z21Scale2TwiceLimbByLimbPmii,(.L_x_16 - _Z21Scale2TwiceLimbByLimbPmii)
        .other          _Z21Scale2TwiceLimbByLimbPmii,@"STO_CUDA_ENTRY STV_DEFAULT"
_Z21Scale2TwiceLimbByLimbPmii:
.text._Z21Scale2TwiceLimbByLimbPmii:
        /* <DEDUP_REMOVED lines=14> */
.L_x_10:
[----:B------:R-:W0:Y:S01]  /*00e0*/  LDC R12, c[0x0][0x388] ;  /* 0x0000e200ff0c7b82 */ /* 0x000e220000000800 */
[----:B------:R-:W-:Y:S01]  /*00f0*/  BSSY.RECONVERGENT B0, `(.L_x_5) ;  /* 0x0000023000007945 */ /* 0x000fe20003800200 */
[----:B0-----:R-:W-:-:S04]  /*0100*/  ISETP.GE.U32.AND P0, PT, R0, R12, PT ;  /* 0x0000000c0000720c */ /* 0x001fc80003f06070 */
[----:B------:R-:W-:-:S13]  /*0110*/  ISETP.GE.U32.AND.EX P0, PT, RZ, UR5, PT, P0 ;  /* 0x00000005ff007c0c */ /* 0x000fda000bf06100 */
[----:B-1----:R-:W-:Y:S05]  /*0120*/  @P0 BRA `(.L_x_6) ;  /* 0x00000000007c0947 */ /* 0x002fea0003800000 */
[----:B------:R-:W0:Y:S01]  /*0130*/  LDC.64 R2, c[0x0][0x380] ;  /* 0x0000e000ff027b82 */ /* 0x000e220000000a00 */
[----:B------:R-:W-:Y:S01]  /*0140*/  IMAD R7, R12, UR4, RZ ;  /* 0x000000040c077c24 */ /* 0x000fe2000f8e02ff */
[----:B------:R-:W-:Y:S01]  /*0150*/  BSSY.RECONVERGENT B1, `(.L_x_7) ;  /* 0x000000f000017945 */ /* 0x000fe20003800200 */
[----:B------:R-:W-:Y:S02]  /*0160*/  IMAD.MOV.U32 R9, RZ, RZ, R0 ;  /* 0x000000ffff097224 */ /* 0x000fe400078e0000 */
[----:B------:R-:W-:Y:S02]  /*0170*/  IMAD.MOV.U32 R10, RZ, RZ, RZ ;  /* 0x000000ffff0a7224 */ /* 0x000fe400078e00ff */
[----:B0-----:R-:W-:-:S07]  /*0180*/  IMAD.WIDE R6, R7, 0x8, R2 ;  /* 0x0000000807067825 */ /* 0x001fce00078e0202 */
.L_x_8:
[----:B0-----:R-:W-:-:S04]  /*0190*/  LEA R2, P0, R9, R6, 0x3 ;  /* 0x0000000609027211 */ /* 0x001fc800078018ff */
[----:B------:R-:W-:-:S05]  /*01a0*/  LEA.HI.X R3, R9, R7, R10, 0x3, P0 ;  /* 0x0000000709037211 */ /* 0x000fca00000f1c0a */
[----:B------:R-:W2:Y:S01]  /*01b0*/  LDG.E.64 R4, desc[UR8][R2.64] ;  /* 0x0000000802047981 */ /* 0x000ea2000c1e1b00 */
[----:B------:R-:W-:-:S05]  /*01c0*/  IADD3 R9, P0, PT, R8, R9, RZ ;  /* 0x0000000908097210 */ /* 0x000fca0007f1e0ff */
[----:B------:R-:W-:Y:S01]  /*01d0*/  IMAD.X R10, RZ, RZ, R10, P0 ;  /* 0x000000ffff0a7224 */ /* 0x000fe200000e060a */
[----:B------:R-:W-:-:S04]  /*01e0*/  ISETP.GE.U32.AND P0, PT, R9, R12, PT ;  /* 0x0000000c0900720c */ /* 0x000fc80003f06070 */
[----:B------:R-:W-:Y:S02]  /*01f0*/  ISETP.GE.U32.AND.EX P0, PT, R10, UR5, PT, P0 ;  /* 0x000000050a007c0c */ /* 0x000fe4000bf06100 */
[C---:B--2---:R-:W-:Y:S01]  /*0200*/  SHF.L.U64.HI R5, R4.reuse, 0x1, R5 ;  /* 0x0000000104057819 */ /* 0x044fe20000010205 */
[----:B------:R-:W-:-:S05]  /*0210*/  IMAD.SHL.U32 R4, R4, 0x2, RZ ;  /* 0x0000000204047824 */ /* 0x000fca00078e00ff */
[----:B------:R0:W-:Y:S05]  /*0220*/  STG.E.64 desc[UR8][R2.64], R4 ;  /* 0x0000000402007986 */ /* 0x0001ea000c101b08 */
[----:B------:R-:W-:Y:S05]  /*0230*/  @!P0 BRA `(.L_x_8) ;  /* 0xfffffffc00d48947 */ /* 0x000fea000383ffff */
[----:B------:R-:W-:Y:S05]  /*0240*/  BSYNC.RECONVERGENT B1 ;  /* 0x0000000000017941 */ /* 0x000fea0003800200 */
.L_x_7:
[----:B------:R-:W-:Y:S02]  /*0250*/  IMAD.MOV.U32 R9, RZ, RZ, R0 ;  /* 0x000000ffff097224 */ /* 0x000fe400078e0000 */
[----:B------:R-:W-:-:S07]  /*0260*/  IMAD.MOV.U32 R10, RZ, RZ, RZ ;  /* 0x000000ffff0a7224 */ /* 0x000fce00078e00ff */
.L_x_9:
[----:B01----:R-:W-:-:S04]  /*0270*/  LEA R2, P0, R9, R6, 0x3 ;  /* 0x0000000609027211 */ /* 0x003fc800078018ff */
        /* <DEDUP_REMOVED lines=10> */
.L_x_6:
[----:B------:R-:W-:Y:S05]  /*0320*/  BSYNC.RECONVERGENT B0 ;  /* 0x0000000000007941 */ /* 0x000fea0003800200 */
.L_x_5:
[----:B------:R-:W0:Y:S01]  /*0330*/  LDCU UR6, c[0x0][0x38c] ;  /* 0x00007180ff0677ac */ /* 0x000e220008000800 */
[----:B------:R-:W-:-:S04]  /*0340*/  UIADD3 UR4, UPT, UPT, UR4, 0x1, URZ ;  /* 0x0000000104047890 */ /* 0x000fc8000fffe0ff */
[----:B0-----:R-:W-:-:S09]  /*0350*/  UISETP.NE.AND UP0, UPT, UR4, UR6, UPT ;  /* 0x000000060400728c */ /* 0x001fd2000bf05270 */
[----:B------:R-:W-:Y:S05]  /*0360*/  BRA.U UP0, `(.L_x_10) ;  /* 0xfffffffd005c7547 */ /* 0x000fea000b83ffff */
[----:B------:R-:W-:Y:S05]  /*0370*/  EXIT ;  /* 0x000000000000794d */ /* 0x000fea0003800000 */
.L_x_11:
        /* <DEDUP_REMOVED lines=16> */
.L_x_16:


//--------------------- .text._Z11Scale2TwicePmii --------------------------
	.section	.text._Z11Scale2TwicePmii,"ax",@progbits
	.align	128
        .global         _Z11Scale2TwicePmii
        .type           _Z11Scale2TwicePmii,@function
        .size           _Z11Scale2TwicePmii,(.L_x_17 - _Z11Scale2TwicePmii)
        .other          _Z11Scale2TwicePmii,@"STO_CUDA_ENTRY STV_DEFAULT"
_Z11Scale2TwicePmii:
.text._Z11Scale2TwicePmii:
[----:B------:R-:W-:Y:S01]  /*0000*/  LDC R1, c[0x0][0x37c] ;  /* 0x0000df00ff017b82 */ /* 0x000fe20000000800 */
[----:B------:R-:W0:Y:S07]  /*0010*/  S2R R3, SR_TID.X ;  /* 0x0000000000037919 */ /* 0x000e2e0000002100 */
[----:B------:R-:W0:Y:S01]  /*0020*/  S2UR UR6, SR_CTAID.X ;  /* 0x00000000000679c3 */ /* 0x000e220000002500 */
[----:B------:R-:W1:Y:S07]  /*0030*/  LDCU.64 UR4, c[0x0][0x388] ;  /* 0x00007100ff0477ac */ /* 0x000e6e0008000a00 */
[----:B------:R-:W0:Y:S01]  /*0040*/  LDC R2, c[0x0][0x360] ;  /* 0x0000d800ff027b82 */ /* 0x000e220000000800 */
[----:B-1----:R-:W-:-:S04]  /*0050*/  UIMAD UR4, UR5, UR4, URZ ;  /* 0x00000004050472a4 */ /* 0x002fc8000f8e02ff */
[----:B------:R-:W-:Y:S01]  /*0060*/  USHF.R.S32.HI UR8, URZ, 0x1f, UR4 ;  /* 0x0000001fff087899 */ /* 0x000fe20008011404 */
[----:B0-----:R-:W-:-:S05]  /*0070*/  IMAD R0, R2, UR6, R3 ;  /* 0x0000000602007c24 */ /* 0x001fca000f8e0203 */
[----:B------:R-:W-:-:S04]  /*0080*/  ISETP.GE.U32.AND P0, PT, R0, UR4, PT ;  /* 0x0000000400007c0c */ /* 0x000fc8000bf06070 */
[----:B------:R-:W-:-:S13]  /*0090*/  ISETP.GE.U32.AND.EX P0, PT, RZ, UR8, PT, P0 ;  /* 0x00000008ff007c0c */ /* 0x000fda000bf06100 */
[----:B------:R-:W-:Y:S05]  /*00a0*/  @P0 EXIT ;  /* 0x000000000000094d */ /* 0x000fea0003800000 */
[----:B------:R-:W0:Y:S01]  /*00b0*/  LDC.64 R10, c[0x0][0x380] ;  /* 0x0000e000ff0a7b82 */ /* 0x000e220000000a00 */
[----:B------:R-:W1:Y:S01]  /*00c0*/  LDCU UR5, c[0x0][0x370] ;  /* 0x00006e00ff0577ac */ /* 0x000e620008000800 */
[----:B------:R-:W-:Y:S01]  /*00d0*/  IMAD.MOV.U32 R9, RZ, RZ, R0 ;  /* 0x000000ffff097224 */ /* 0x000fe200078e0000 */
[----:B------:R-:W-:Y:S01]  /*00e0*/  BSSY.RECONVERGENT B0, `(.L_x_12) ;  /* 0x0000011000007945 */ /* 0x000fe20003800200 */
[----:B------:R-:W-:Y:S01]  /*00f0*/  IMAD.MOV.U32 R8, RZ, RZ, RZ ;  /* 0x000000ffff087224 */ /* 0x000fe200078e00ff */
[----:B------:R-:W2:Y:S01]  /*0100*/  LDCU.64 UR6, c[0x0][0x358] ;  /* 0x00006b00ff0677ac */ /* 0x000ea20008000a00 */
[----:B------:R-:W-:Y:S02]  /*0110*/  IMAD.MOV.U32 R7, RZ, RZ, R9 ;  /* 0x000000ffff077224 */ /* 0x000fe400078e0009 */
[----:B------:R-:W-:Y:S02]  /*0120*/  IMAD.MOV.U32 R6, RZ, RZ, R8 ;  /* 0x000000ffff067224 */ /* 0x000fe400078e0008 */
[----:B-1----:R-:W-:-:S07]  /*0130*/  IMAD R0, R2, UR5, RZ ;  /* 0x0000000502007c24 */ /* 0x002fce000f8e02ff */
.L_x_13:
[----:B01----:R-:W-:-:S04]  /*0140*/  LEA R2, P0, R7, R10, 0x3 ;  /* 0x0000000a07027211 */ /* 0x003fc800078018ff */
[----:B------:R-:W-:-:S05]  /*0150*/  LEA.HI.X R3, R7, R11, R6, 0x3, P0 ;  /* 0x0000000b07037211 */ /* 0x000fca00000f1c06 */
[----:B--2---:R-:W2:Y:S01]  /*0160*/  LDG.E.64 R4, desc[UR6][R2.64] ;  /* 0x0000000602047981 */ /* 0x004ea2000c1e1b00 */
[----:B------:R-:W-:-:S05]  /*0170*/  IADD3 R7, P0, PT, R0, R7, RZ ;  /* 0x0000000700077210 */ /* 0x000fca0007f1e0ff */
[----:B------:R-:W-:Y:S01]  /*0180*/  IMAD.X R6, RZ, RZ, R6, P0 ;  /* 0x000000ffff067224 */ /* 0x000fe200000e0606 */
[----:B------:R-:W-:-:S04]  /*0190*/  ISETP.GE.U32.AND P0, PT, R7, UR4, PT ;  /* 0x0000000407007c0c */ /* 0x000fc8000bf06070 */
[----:B------:R-:W-:Y:S02]  /*01a0*/  ISETP.GE.U32.AND.EX P0, PT, R6, UR8, PT, P0 ;  /* 0x0000000806007c0c */ /* 0x000fe4000bf06100 */
[C---:B--2---:R-:W-:Y:S01]  /*01b0*/  SHF.L.U64.HI R5, R4.reuse, 0x1, R5 ;  /* 0x0000000104057819 */ /* 0x044fe20000010205 */
[----:B------:R-:W-:-:S05]  /*01c0*/  IMAD.SHL.U32 R4, R4, 0x2, RZ ;  /* 0x0000000204047824 */ /* 0x000fca00078e00ff */
[----:B------:R1:W-:Y:S05]  /*01d0*/  STG.E.64 desc[UR6][R2.64], R4 ;  /* 0x0000000402007986 */ /* 0x0003ea000c101b06 */
[----:B------:R-:W-:Y:S05]  /*01e0*/  @!P0 BRA `(.L_x_13) ;  /* 0xfffffffc00d48947 */ /* 0x000fea000383ffff */
[----:B------:R-:W-:Y:S05]  /*01f0*/  BSYNC.RECONVERGENT B0 ;  /* 0x0000000000007941 */ /* 0x000fea0003800200 */
.L_x_12:
[----:B01----:R-:W-:-:S04]  /*0200*/  LEA R2, P0, R9, R10, 0x3 ;  /* 0x0000000a09027211 */ /* 0x003fc800078018ff */
[----:B------:R-:W-:-:S05]  /*0210*/  LEA.HI.X R3, R9, R11, R8, 0x3, P0 ;  /* 0x0000000b09037211 */ /* 0x000fca00000f1c08 */
[----:B------:R-:W2:Y:S01]  /*0220*/  LDG.E.64 R4, desc[UR6][R2.64] ;  /* 0x0000000602047981 */ /* 0x000ea2000c1e1b00 */
        /* <DEDUP_REMOVED lines=8> */
[----:B------:R-:W-:Y:S05]  /*02b0*/  EXIT ;  /* 0x000000000000794d */ /* 0x000fea0003800000 */
.L_x_14:
        /* <DEDUP_REMOVED lines=12> */
.L_x_17:


//--------------------- .nv.shared.reserved.0     --------------------------
	.section	.nv.shared.reserved.0,"aw",@nobits
	.weak		__nv_reservedSMEM_offset_0_alias
	.size		__nv_reservedSMEM_offset_0_alias, 0, 64
	.other		__nv_reservedSMEM_offset_0_alias,@"STO_CUDA_RESERVED_SHARED STV_DEFAULT"
__nv_reservedSMEM_offset_0_alias:
	.zero		0
	.zero		64


//--------------------- .nv.constant0._Z19Scale2TwiceRegisterPmii --------------------------
	.section	.nv.constant0._Z19Scale2TwiceRegisterPmii,"a",@progbits
	.sectionflags	@""
	.align	4
.nv.constant0._Z19Scale2TwiceRegisterPmii:
	.zero		912


//--------------------- .nv.constant0._Z21Scale2TwiceLimbByLimbPmii --------------------------
	.section	.nv.constant0._Z21Scale2TwiceLimbByLimbPmii,"a",@progbits
	.sectionflags	@""
	.align	4
.nv.constant0._Z21Scale2TwiceLimbByLimbPmii:
	.zero		912


//--------------------- .nv.constant0._Z11Scale2TwicePmii --------------------------
	.section	.nv.constant0._Z11Scale2TwicePmii,"a",@progbits
	.sectionflags	@""
	.align	4
.nv.constant0._Z11Scale2TwicePmii:
	.zero		912


//--------------------- SYMBOLS --------------------------

	.type		.nv.reservedSmem.offset0,@object
	.size		.nv.reservedSmem.offset0,0x4
